//
// Generated by NVIDIA NVVM Compiler
//
// Compiler Build ID: CL-36424714
// Cuda compilation tools, release 13.0, V13.0.88
// Based on NVVM 20.0.0
//

.version 9.0
.target sm_100
.address_size 64

	// .globl	_ZN10Conversion16NV12ToRGBAKernelEPhy4int2S1_ii

.visible .entry _ZN10Conversion16NV12ToRGBAKernelEPhy4int2S1_ii(
	.param .u64 .ptr .align 1 _ZN10Conversion16NV12ToRGBAKernelEPhy4int2S1_ii_param_0,
	.param .u64 _ZN10Conversion16NV12ToRGBAKernelEPhy4int2S1_ii_param_1,
	.param .align 8 .b8 _ZN10Conversion16NV12ToRGBAKernelEPhy4int2S1_ii_param_2[8],
	.param .align 8 .b8 _ZN10Conversion16NV12ToRGBAKernelEPhy4int2S1_ii_param_3[8],
	.param .u32 _ZN10Conversion16NV12ToRGBAKernelEPhy4int2S1_ii_param_4,
	.param .u32 _ZN10Conversion16NV12ToRGBAKernelEPhy4int2S1_ii_param_5
)
{
	.reg .pred 	%p<28>;
	.reg .b16 	%rs<83>;
	.reg .b32 	%r<81>;
	.reg .b32 	%f<13>;
	.reg .b64 	%rd<12>;

	ld.param.u64 	%rd1, [_ZN10Conversion16NV12ToRGBAKernelEPhy4int2S1_ii_param_0];
	ld.param.u64 	%rd2, [_ZN10Conversion16NV12ToRGBAKernelEPhy4int2S1_ii_param_1];
	ld.param.v2.u32 	{%r28, %r29}, [_ZN10Conversion16NV12ToRGBAKernelEPhy4int2S1_ii_param_2];
	ld.param.v2.u32 	{%r32, %r33}, [_ZN10Conversion16NV12ToRGBAKernelEPhy4int2S1_ii_param_3];
	ld.param.u32 	%r30, [_ZN10Conversion16NV12ToRGBAKernelEPhy4int2S1_ii_param_4];
	ld.param.u32 	%r31, [_ZN10Conversion16NV12ToRGBAKernelEPhy4int2S1_ii_param_5];
	mov.u32 	%r36, %tid.x;
	mov.u32 	%r37, %ctaid.x;
	mov.u32 	%r38, %ntid.x;
	mad.lo.s32 	%r1, %r37, %r38, %r36;
	mov.u32 	%r39, %tid.y;
	mov.u32 	%r40, %ctaid.y;
	mov.u32 	%r41, %ntid.y;
	mad.lo.s32 	%r42, %r40, %r41, %r39;
	setp.ge.s32 	%p1, %r1, %r32;
	setp.ge.s32 	%p2, %r42, %r33;
	or.pred  	%p3, %p1, %p2;
	@%p3 bra 	$L__BB0_38;
	cvta.to.global.u64 	%rd3, %rd1;
	shl.b32 	%r43, %r1, 1;
	shl.b32 	%r4, %r42, 1;
	mad.lo.s32 	%r44, %r31, %r4, %r43;
	mad.lo.s32 	%r45, %r31, %r42, %r43;
	cvt.s64.s32 	%rd4, %r44;
	add.s64 	%rd5, %rd3, %rd4;
	ld.global.u8 	%rs29, [%rd5];
	ld.global.u8 	%rs1, [%rd5+1];
	cvt.s64.s32 	%rd6, %r31;
	add.s64 	%rd7, %rd5, %rd6;
	ld.global.u8 	%rs2, [%rd7];
	ld.global.u8 	%rs3, [%rd7+1];
	cvt.s64.s32 	%rd8, %r30;
	cvt.s64.s32 	%rd9, %r45;
	add.s64 	%rd10, %rd8, %rd9;
	add.s64 	%rd11, %rd3, %rd10;
	ld.global.u8 	%rs30, [%rd11];
	cvt.u32.u16 	%r46, %rs30;
	ld.global.u8 	%rs31, [%rd11+1];
	cvt.u32.u16 	%r47, %rs31;
	not.b32 	%r48, %r4;
	add.s32 	%r5, %r29, %r48;
	mul.wide.u16 	%r49, %rs31, 409;
	add.s32 	%r6, %r49, -52224;
	mad.lo.s32 	%r50, %r47, -617, %r6;
	mad.lo.s32 	%r51, %r46, -100, %r50;
	add.s32 	%r7, %r51, 91776;
	mul.wide.u16 	%r52, %rs30, 516;
	add.s32 	%r8, %r52, -65920;
	mul.wide.u16 	%r53, %rs29, 298;
	add.s32 	%r9, %r53, -4768;
	add.s32 	%r54, %r6, %r9;
	shr.s32 	%r10, %r54, 8;
	setp.gt.s32 	%p4, %r10, 255;
	mov.b16 	%rs71, 255;
	@%p4 bra 	$L__BB0_4;
	setp.lt.s32 	%p5, %r10, 0;
	mov.b16 	%rs71, 0;
	@%p5 bra 	$L__BB0_4;
	cvt.rn.f32.s32 	%f1, %r10;
	cvt.rzi.s32.f32 	%r55, %f1;
	cvt.u16.u32 	%rs33, %r55;
	and.b16  	%rs71, %rs33, 255;
$L__BB0_4:
	add.s32 	%r56, %r7, %r9;
	shr.s32 	%r11, %r56, 8;
	setp.gt.s32 	%p6, %r11, 255;
	mov.b16 	%rs72, 255;
	@%p6 bra 	$L__BB0_7;
	setp.lt.s32 	%p7, %r11, 0;
	mov.b16 	%rs72, 0;
	@%p7 bra 	$L__BB0_7;
	cvt.rn.f32.s32 	%f2, %r11;
	cvt.rzi.s32.f32 	%r57, %f2;
	cvt.u16.u32 	%rs36, %r57;
	and.b16  	%rs72, %rs36, 255;
$L__BB0_7:
	add.s32 	%r58, %r8, %r9;
	shr.s32 	%r12, %r58, 8;
	setp.gt.s32 	%p8, %r12, 255;
	mov.b16 	%rs73, 255;
	@%p8 bra 	$L__BB0_10;
	setp.lt.s32 	%p9, %r12, 0;
	mov.b16 	%rs73, 0;
	@%p9 bra 	$L__BB0_10;
	cvt.rn.f32.s32 	%f3, %r12;
	cvt.rzi.s32.f32 	%r59, %f3;
	cvt.u16.u32 	%rs39, %r59;
	and.b16  	%rs73, %rs39, 255;
$L__BB0_10:
	shl.b32 	%r13, %r1, 3;
	mov.b16 	%rs74, 255;
	sust.b.2d.v4.b8.clamp 	[%rd2, {%r13, %r5}], {%rs71, %rs72, %rs73, %rs74};
	mul.wide.u16 	%r60, %rs1, 298;
	add.s32 	%r14, %r60, -4768;
	add.s32 	%r61, %r6, %r14;
	shr.s32 	%r15, %r61, 8;
	setp.gt.s32 	%p10, %r15, 255;
	@%p10 bra 	$L__BB0_13;
	setp.lt.s32 	%p11, %r15, 0;
	mov.b16 	%rs74, 0;
	@%p11 bra 	$L__BB0_13;
	cvt.rn.f32.s32 	%f4, %r15;
	cvt.rzi.s32.f32 	%r62, %f4;
	cvt.u16.u32 	%rs43, %r62;
	and.b16  	%rs74, %rs43, 255;
$L__BB0_13:
	add.s32 	%r63, %r7, %r14;
	shr.s32 	%r16, %r63, 8;
	setp.gt.s32 	%p12, %r16, 255;
	mov.b16 	%rs75, 255;
	@%p12 bra 	$L__BB0_16;
	setp.lt.s32 	%p13, %r16, 0;
	mov.b16 	%rs75, 0;
	@%p13 bra 	$L__BB0_16;
	cvt.rn.f32.s32 	%f5, %r16;
	cvt.rzi.s32.f32 	%r64, %f5;
	cvt.u16.u32 	%rs46, %r64;
	and.b16  	%rs75, %rs46, 255;
$L__BB0_16:
	add.s32 	%r65, %r8, %r14;
	shr.s32 	%r17, %r65, 8;
	setp.gt.s32 	%p14, %r17, 255;
	mov.b16 	%rs76, 255;
	@%p14 bra 	$L__BB0_19;
	setp.lt.s32 	%p15, %r17, 0;
	mov.b16 	%rs76, 0;
	@%p15 bra 	$L__BB0_19;
	cvt.rn.f32.s32 	%f6, %r17;
	cvt.rzi.s32.f32 	%r66, %f6;
	cvt.u16.u32 	%rs49, %r66;
	and.b16  	%rs76, %rs49, 255;
$L__BB0_19:
	sub.s32 	%r18, %r29, %r4;
	mov.b16 	%rs77, 255;
	sust.b.2d.v4.b8.clamp 	[%rd2, {%r13, %r18}], {%rs74, %rs75, %rs76, %rs77};
	mul.wide.u16 	%r67, %rs2, 298;
	add.s32 	%r19, %r67, -4768;
	add.s32 	%r68, %r6, %r19;
	shr.s32 	%r20, %r68, 8;
	setp.gt.s32 	%p16, %r20, 255;
	@%p16 bra 	$L__BB0_22;
	setp.lt.s32 	%p17, %r20, 0;
	mov.b16 	%rs77, 0;
	@%p17 bra 	$L__BB0_22;
	cvt.rn.f32.s32 	%f7, %r20;
	cvt.rzi.s32.f32 	%r69, %f7;
	cvt.u16.u32 	%rs53, %r69;
	and.b16  	%rs77, %rs53, 255;
$L__BB0_22:
	add.s32 	%r70, %r7, %r19;
	shr.s32 	%r21, %r70, 8;
	setp.gt.s32 	%p18, %r21, 255;
	mov.b16 	%rs78, 255;
	@%p18 bra 	$L__BB0_25;
	setp.lt.s32 	%p19, %r21, 0;
	mov.b16 	%rs78, 0;
	@%p19 bra 	$L__BB0_25;
	cvt.rn.f32.s32 	%f8, %r21;
	cvt.rzi.s32.f32 	%r71, %f8;
	cvt.u16.u32 	%rs56, %r71;
	and.b16  	%rs78, %rs56, 255;
$L__BB0_25:
	add.s32 	%r72, %r8, %r19;
	shr.s32 	%r22, %r72, 8;
	setp.gt.s32 	%p20, %r22, 255;
	mov.b16 	%rs79, 255;
	@%p20 bra 	$L__BB0_28;
	setp.lt.s32 	%p21, %r22, 0;
	mov.b16 	%rs79, 0;
	@%p21 bra 	$L__BB0_28;
	cvt.rn.f32.s32 	%f9, %r22;
	cvt.rzi.s32.f32 	%r73, %f9;
	cvt.u16.u32 	%rs59, %r73;
	and.b16  	%rs79, %rs59, 255;
$L__BB0_28:
	add.s32 	%r23, %r13, 4;
	mov.b16 	%rs80, 255;
	sust.b.2d.v4.b8.clamp 	[%rd2, {%r23, %r5}], {%rs77, %rs78, %rs79, %rs80};
	mul.wide.u16 	%r74, %rs3, 298;
	add.s32 	%r24, %r74, -4768;
	add.s32 	%r75, %r6, %r24;
	shr.s32 	%r25, %r75, 8;
	setp.gt.s32 	%p22, %r25, 255;
	@%p22 bra 	$L__BB0_31;
	setp.lt.s32 	%p23, %r25, 0;
	mov.b16 	%rs80, 0;
	@%p23 bra 	$L__BB0_31;
	cvt.rn.f32.s32 	%f10, %r25;
	cvt.rzi.s32.f32 	%r76, %f10;
	cvt.u16.u32 	%rs63, %r76;
	and.b16  	%rs80, %rs63, 255;
$L__BB0_31:
	add.s32 	%r77, %r7, %r24;
	shr.s32 	%r26, %r77, 8;
	setp.gt.s32 	%p24, %r26, 255;
	mov.b16 	%rs81, 255;
	@%p24 bra 	$L__BB0_34;
	setp.lt.s32 	%p25, %r26, 0;
	mov.b16 	%rs81, 0;
	@%p25 bra 	$L__BB0_34;
	cvt.rn.f32.s32 	%f11, %r26;
	cvt.rzi.s32.f32 	%r78, %f11;
	cvt.u16.u32 	%rs66, %r78;
	and.b16  	%rs81, %rs66, 255;
$L__BB0_34:
	add.s32 	%r79, %r8, %r24;
	shr.s32 	%r27, %r79, 8;
	setp.gt.s32 	%p26, %r27, 255;
	mov.b16 	%rs82, 255;
	@%p26 bra 	$L__BB0_37;
	setp.lt.s32 	%p27, %r27, 0;
	mov.b16 	%rs82, 0;
	@%p27 bra 	$L__BB0_37;
	cvt.rn.f32.s32 	%f12, %r27;
	cvt.rzi.s32.f32 	%r80, %f12;
	cvt.u16.u32 	%rs69, %r80;
	and.b16  	%rs82, %rs69, 255;
$L__BB0_37:
	mov.b16 	%rs70, 255;
	sust.b.2d.v4.b8.clamp 	[%rd2, {%r23, %r18}], {%rs80, %rs81, %rs82, %rs70};
$L__BB0_38:
	ret;

}


// ===== COMPILED SASS (sm_100) =====

	.target	sm_100

	.elftype	@"ET_EXEC"


//--------------------- .note.nv.tkinfo           --------------------------
	.section	.note.nv.tkinfo,"",@"SHT_NOTE"
	.sectionflags	@"SHF_NOTE_NV_TKINFO"
	.tkinfo
        /*0018*/ 	.word	0x00000002
        /*0030*/ 	.string	""
        /*0030*/ 	.string	"ptxas"
        /*0030*/ 	.string	"Cuda compilation tools, release 13.0, V13.0.88"
        /*0030*/ 	.string	"Build cuda_13.0.r13.0/compiler.36424714_0"
        /*0030*/ 	.string	"-arch sm_100 -m 64 "



//--------------------- .note.nv.cuinfo           --------------------------
	.section	.note.nv.cuinfo,"",@"SHT_NOTE"
	.sectionflags	@"SHF_NOTE_NV_CUINFO"
        /*0018*/ 	.short	0x0002
        /*001a*/ 	.short	0x0064
        /*001c*/ 	.short	0x0082
	.zero		2


//--------------------- .nv.info                  --------------------------
	.section	.nv.info,"",@"SHT_CUDA_INFO"
	.align	4


	//----- nvinfo : EIATTR_REGCOUNT
	.align		4
        /*0000*/ 	.byte	0x04, 0x2f
        /*0002*/ 	.short	(.L_1 - .L_0)
	.align		4
.L_0:
        /*0004*/ 	.word	index@(_ZN10Conversion16NV12ToRGBAKernelEPhy4int2S1_ii)
        /*0008*/ 	.word	0x00000016


	//----- nvinfo : EIATTR_FRAME_SIZE
	.align		4
.L_1:
        /*000c*/ 	.byte	0x04, 0x11
        /*000e*/ 	.short	(.L_3 - .L_2)
	.align		4
.L_2:
        /*0010*/ 	.word	index@(_ZN10Conversion16NV12ToRGBAKernelEPhy4int2S1_ii)
        /*0014*/ 	.word	0x00000000


	//----- nvinfo : EIATTR_MIN_STACK_SIZE
	.align		4
.L_3:
        /*0018*/ 	.byte	0x04, 0x12
        /*001a*/ 	.short	(.L_5 - .L_4)
	.align		4
.L_4:
        /*001c*/ 	.word	index@(_ZN10Conversion16NV12ToRGBAKernelEPhy4int2S1_ii)
        /*0020*/ 	.word	0x00000000
.L_5:


//--------------------- .nv.compat                --------------------------
	.section	.nv.compat,"",@"SHT_CUDA_COMPAT_INFO"
	.align	4
        /*0000*/ 	.byte	0x02, 0x09, 0x00, 0x00, 0x02, 0x02, 0x02, 0x00, 0x02, 0x05, 0x05, 0x00, 0x03, 0x07, 0x01, 0x01
        /*0010*/ 	.byte	0x02, 0x03, 0x00, 0x00, 0x02, 0x06, 0x01, 0x00, 0x04, 0x0b, 0x08, 0x00, 0x09, 0x00, 0x00, 0x00
        /*0020*/ 	.byte	0x00, 0x00, 0x00, 0x00


//--------------------- .nv.info._ZN10Conversion16NV12ToRGBAKernelEPhy4int2S1_ii --------------------------
	.section	.nv.info._ZN10Conversion16NV12ToRGBAKernelEPhy4int2S1_ii,"",@"SHT_CUDA_INFO"
	.sectionflags	@""
	.align	4


	//----- nvinfo : EIATTR_CUDA_API_VERSION
	.align		4
        /*0000*/ 	.byte	0x04, 0x37
        /*0002*/ 	.short	(.L_7 - .L_6)
.L_6:
        /*0004*/ 	.word	0x00000082


	//----- nvinfo : EIATTR_KPARAM_INFO
	.align		4
.L_7:
        /*0008*/ 	.byte	0x04, 0x17
        /*000a*/ 	.short	(.L_9 - .L_8)
.L_8:
        /*000c*/ 	.word	0x00000000
        /*0010*/ 	.short	0x0005
        /*0012*/ 	.short	0x0024
        /*0014*/ 	.byte	0x00, 0xf0, 0x11, 0x00


	//----- nvinfo : EIATTR_KPARAM_INFO
	.align		4
.L_9:
        /*0018*/ 	.byte	0x04, 0x17
        /*001a*/ 	.short	(.L_11 - .L_10)
.L_10:
        /*001c*/ 	.word	0x00000000
        /*0020*/ 	.short	0x0004
        /*0022*/ 	.short	0x0020
        /*0024*/ 	.byte	0x00, 0xf0, 0x11, 0x00


	//----- nvinfo : EIATTR_KPARAM_INFO
	.align		4
.L_11:
        /*0028*/ 	.byte	0x04, 0x17
        /*002a*/ 	.short	(.L_13 - .L_12)
.L_12:
        /*002c*/ 	.word	0x00000000
        /*0030*/ 	.short	0x0003
        /*0032*/ 	.short	0x0018
        /*0034*/ 	.byte	0x00, 0xf0, 0x21, 0x00


	//----- nvinfo : EIATTR_KPARAM_INFO
	.align		4
.L_13:
        /*0038*/ 	.byte	0x04, 0x17
        /*003a*/ 	.short	(.L_15 - .L_14)
.L_14:
        /*003c*/ 	.word	0x00000000
        /*0040*/ 	.short	0x0002
        /*0042*/ 	.short	0x0010
        /*0044*/ 	.byte	0x00, 0xf0, 0x21, 0x00


	//----- nvinfo : EIATTR_KPARAM_INFO
	.align		4
.L_15:
        /*0048*/ 	.byte	0x04, 0x17
        /*004a*/ 	.short	(.L_17 - .L_16)
.L_16:
        /*004c*/ 	.word	0x00000000
        /*0050*/ 	.short	0x0001
        /*0052*/ 	.short	0x0008
        /*0054*/ 	.byte	0x00, 0xf0, 0x21, 0x00


	//----- nvinfo : EIATTR_KPARAM_INFO
	.align		4
.L_17:
        /*0058*/ 	.byte	0x04, 0x17
        /*005a*/ 	.short	(.L_19 - .L_18)
.L_18:
        /*005c*/ 	.word	0x00000000
        /*0060*/ 	.short	0x0000
        /*0062*/ 	.short	0x0000
        /*0064*/ 	.byte	0x00, 0xf5, 0x21, 0x00


	//----- nvinfo : EIATTR_SPARSE_MMA_MASK
	.align		4
.L_19:
        /*0068*/ 	.byte	0x03, 0x50
        /*006a*/ 	.short	0x0000


	//----- nvinfo : EIATTR_MAXREG_COUNT
	.align		4
        /*006c*/ 	.byte	0x03, 0x1b
        /*006e*/ 	.short	0x00ff


	//----- nvinfo : EIATTR_MERCURY_ISA_VERSION
	.align		4
        /*0070*/ 	.byte	0x03, 0x5f
        /*0072*/ 	.short	0x0101


	//----- nvinfo : EIATTR_VRC_CTA_INIT_COUNT
	.align		4
        /*0074*/ 	.byte	0x02, 0x4a
	.zero		1
	.zero		1


	//----- nvinfo : EIATTR_EXIT_INSTR_OFFSETS
	.align		4
        /*0078*/ 	.byte	0x04, 0x1c
        /*007a*/ 	.short	(.L_21 - .L_20)


	//   ....[0]....
.L_20:
        /*007c*/ 	.word	0x000000c0


	//   ....[1]....
        /*0080*/ 	.word	0x00000f00


	//----- nvinfo : EIATTR_CRS_STACK_SIZE
	.align		4
.L_21:
        /*0084*/ 	.byte	0x04, 0x1e
        /*0086*/ 	.short	(.L_23 - .L_22)
.L_22:
        /*0088*/ 	.word	0x00000000


	//----- nvinfo : EIATTR_CBANK_PARAM_SIZE
	.align		4
.L_23:
        /*008c*/ 	.byte	0x03, 0x19
        /*008e*/ 	.short	0x0028


	//----- nvinfo : EIATTR_PARAM_CBANK
	.align		4
        /*0090*/ 	.byte	0x04, 0x0a
        /*0092*/ 	.short	(.L_25 - .L_24)
	.align		4
.L_24:
        /*0094*/ 	.word	index@(.nv.constant0._ZN10Conversion16NV12ToRGBAKernelEPhy4int2S1_ii)
        /*0098*/ 	.short	0x0380
        /*009a*/ 	.short	0x0028


	//----- nvinfo : EIATTR_SW_WAR
	.align		4
.L_25:
        /*009c*/ 	.byte	0x04, 0x36
        /*009e*/ 	.short	(.L_27 - .L_26)
.L_26:
        /*00a0*/ 	.word	0x00000008
.L_27:


//--------------------- .nv.callgraph             --------------------------
	.section	.nv.callgraph,"",@"SHT_CUDA_CALLGRAPH"
	.align	4
	.sectionentsize	8
	.align		4
        /*0000*/ 	.word	0x00000000
	.align		4
        /*0004*/ 	.word	0xffffffff
	.align		4
        /*0008*/ 	.word	0x00000000
	.align		4
        /*000c*/ 	.word	0xfffffffe
	.align		4
        /*0010*/ 	.word	0x00000000
	.align		4
        /*0014*/ 	.word	0xfffffffd
	.align		4
        /*0018*/ 	.word	0x00000000
	.align		4
        /*001c*/ 	.word	0xfffffffc


//--------------------- .text._ZN10Conversion16NV12ToRGBAKernelEPhy4int2S1_ii --------------------------
	.section	.text._ZN10Conversion16NV12ToRGBAKernelEPhy4int2S1_ii,"ax",@progbits
	.align	128
        .global         _ZN10Conversion16NV12ToRGBAKernelEPhy4int2S1_ii
        .type           _ZN10Conversion16NV12ToRGBAKernelEPhy4int2S1_ii,@function
        .size           _ZN10Conversion16NV12ToRGBAKernelEPhy4int2S1_ii,(.L_x_25 - _ZN10Conversion16NV12ToRGBAKernelEPhy4int2S1_ii)
        .other          _ZN10Conversion16NV12ToRGBAKernelEPhy4int2S1_ii,@"STO_CUDA_ENTRY STV_DEFAULT"
_ZN10Conversion16NV12ToRGBAKernelEPhy4int2S1_ii:
.text._ZN10Conversion16NV12ToRGBAKernelEPhy4int2S1_ii:
[----:B------:R-:W-:Y:S01]  /*0000*/  LDC R1, c[0x0][0x37c] ;  /* 0x0000df00ff017b82 */ /* 0x000fe20000000800 */
[----:B------:R-:W0:Y:S07]  /*0010*/  S2R R0, SR_TID.Y ;  /* 0x0000000000007919 */ /* 0x000e2e0000002200 */
[----:B------:R-:W1:Y:S01]  /*0020*/  LDC R3, c[0x0][0x360] ;  /* 0x0000d800ff037b82 */ /* 0x000e620000000800 */
[----:B------:R-:W2:Y:S01]  /*0030*/  LDCU.64 UR6, c[0x0][0x398] ;  /* 0x00007300ff0677ac */ /* 0x000ea20008000a00 */
[----:B------:R-:W1:Y:S06]  /*0040*/  S2R R2, SR_TID.X ;  /* 0x0000000000027919 */ /* 0x000e6c0000002100 */
[----:B------:R-:W0:Y:S08]  /*0050*/  S2UR UR5, SR_CTAID.Y ;  /* 0x00000000000579c3 */ /* 0x000e300000002600 */
[----:B------:R-:W0:Y:S08]  /*0060*/  LDC R5, c[0x0][0x364] ;  /* 0x0000d900ff057b82 */ /* 0x000e300000000800 */
[----:B------:R-:W1:Y:S01]  /*0070*/  S2UR UR4, SR_CTAID.X ;  /* 0x00000000000479c3 */ /* 0x000e620000002500 */
[----:B0-----:R-:W-:-:S05]  /*0080*/  IMAD R0, R5, UR5, R0 ;  /* 0x0000000505007c24 */ /* 0x001fca000f8e0200 */
[----:B--2---:R-:W-:Y:S01]  /*0090*/  ISETP.GE.AND P0, PT, R0, UR7, PT ;  /* 0x0000000700007c0c */ /* 0x004fe2000bf06270 */
[----:B-1----:R-:W-:-:S05]  /*00a0*/  IMAD R2, R3, UR4, R2 ;  /* 0x0000000403027c24 */ /* 0x002fca000f8e0202 */
[----:B------:R-:W-:-:S13]  /*00b0*/  ISETP.GE.OR P0, PT, R2, UR6, P0 ;  /* 0x0000000602007c0c */ /* 0x000fda0008706670 */
[----:B------:R-:W-:Y:S05]  /*00c0*/  @P0 EXIT ;  /* 0x000000000000094d */ /* 0x000fea0003800000 */
[----:B------:R-:W0:Y:S01]  /*00d0*/  LDC.64 R4, c[0x0][0x3a0] ;  /* 0x0000e800ff047b82 */ /* 0x000e220000000a00 */
[----:B------:R-:W1:Y:S01]  /*00e0*/  LDCU.64 UR6, c[0x0][0x380] ;  /* 0x00007000ff0677ac */ /* 0x000e620008000a00 */
[----:B------:R-:W-:Y:S01]  /*00f0*/  IMAD.SHL.U32 R3, R2, 0x2, RZ ;  /* 0x0000000202037824 */ /* 0x000fe200078e00ff */
[----:B------:R-:W2:Y:S03]  /*0100*/  LDCU.64 UR4, c[0x0][0x358] ;  /* 0x00006b00ff0477ac */ /* 0x000ea60008000a00 */
[C---:B0-----:R-:W-:Y:S01]  /*0110*/  IMAD R7, R0.reuse, R5, R3 ;  /* 0x0000000500077224 */ /* 0x041fe200078e0203 */
[----:B------:R-:W-:Y:S01]  /*0120*/  SHF.R.S32.HI R6, RZ, 0x1f, R4 ;  /* 0x0000001fff067819 */ /* 0x000fe20000011404 */
[----:B------:R-:W-:-:S03]  /*0130*/  IMAD.SHL.U32 R0, R0, 0x2, RZ ;  /* 0x0000000200007824 */ /* 0x000fc600078e00ff */
[----:B-1----:R-:W-:Y:S01]  /*0140*/  IADD3 R10, P0, P1, R4, UR6, R7 ;  /* 0x00000006040a7c10 */ /* 0x002fe2000f91e007 */
[----:B------:R-:W-:Y:S01]  /*0150*/  IMAD R3, R0, R5, R3 ;  /* 0x0000000500037224 */ /* 0x000fe200078e0203 */
[----:B------:R-:W-:-:S04]  /*0160*/  SHF.R.S32.HI R7, RZ, 0x1f, R7 ;  /* 0x0000001fff077819 */ /* 0x000fc80000011407 */
[----:B------:R-:W-:Y:S02]  /*0170*/  IADD3.X R11, PT, PT, R6, UR7, R7, P0, P1 ;  /* 0x00000007060b7c10 */ /* 0x000fe400087e2407 */
[----:B------:R-:W-:-:S03]  /*0180*/  IADD3 R14, P0, PT, R3, UR6, RZ ;  /* 0x00000006030e7c10 */ /* 0x000fc6000ff1e0ff */
[----:B--2---:R-:W2:Y:S01]  /*0190*/  LDG.E.U8 R17, desc[UR4][R10.64+0x1] ;  /* 0x000001040a117981 */ /* 0x004ea2000c1e1100 */
[----:B------:R-:W-:-:S03]  /*01a0*/  LEA.HI.X.SX32 R15, R3, UR7, 0x1, P0 ;  /* 0x00000007030f7c11 */ /* 0x000fc600080f0eff */
[----:B------:R-:W3:Y:S04]  /*01b0*/  LDG.E.U8 R8, desc[UR4][R10.64] ;  /* 0x000000040a087981 */ /* 0x000ee8000c1e1100 */
[----:B------:R-:W4:Y:S01]  /*01c0*/  LDG.E.U8 R3, desc[UR4][R14.64] ;  /* 0x000000040e037981 */ /* 0x000f22000c1e1100 */
[----:B------:R-:W-:Y:S02]  /*01d0*/  IMAD.MOV.U32 R4, RZ, RZ, 0x199 ;  /* 0x00000199ff047424 */ /* 0x000fe400078e00ff */
[----:B------:R-:W-:Y:S02]  /*01e0*/  IMAD.MOV.U32 R6, RZ, RZ, 0x12a ;  /* 0x0000012aff067424 */ /* 0x000fe400078e00ff */
[----:B------:R-:W-:Y:S01]  /*01f0*/  IMAD.MOV.U32 R19, RZ, RZ, 0x204 ;  /* 0x00000204ff137424 */ /* 0x000fe200078e00ff */
[----:B------:R-:W-:Y:S01]  /*0200*/  IADD3 R12, P0, PT, R14, R5, RZ ;  /* 0x000000050e0c7210 */ /* 0x000fe20007f1e0ff */
[----:B------:R-:W5:Y:S03]  /*0210*/  LDG.E.U8 R9, desc[UR4][R14.64+0x1] ;  /* 0x000001040e097981 */ /* 0x000f66000c1e1100 */
[----:B------:R-:W-:Y:S01]  /*0220*/  LEA.HI.X.SX32 R13, R5, R15, 0x1, P0 ;  /* 0x0000000f050d7211 */ /* 0x000fe200000f0eff */
[----:B------:R-:W-:Y:S04]  /*0230*/  BSSY.RECONVERGENT B0, `(.L_x_0) ;  /* 0x000001d000007945 */ /* 0x000fe80003800200 */
[----:B------:R-:W5:Y:S04]  /*0240*/  LDG.E.U8 R7, desc[UR4][R12.64] ;  /* 0x000000040c077981 */ /* 0x000f68000c1e1100 */
[----:B------:R0:W5:Y:S01]  /*0250*/  LDG.E.U8 R5, desc[UR4][R12.64+0x1] ;  /* 0x000001040c057981 */ /* 0x000162000c1e1100 */
[----:B------:R-:W1:Y:S01]  /*0260*/  LDCU UR4, c[0x0][0x394] ;  /* 0x00007280ff0477ac */ /* 0x000e620008000800 */
[----:B------:R-:W-:-:S02]  /*0270*/  IMAD.MOV.U32 R16, RZ, RZ, 0xff ;  /* 0x000000ffff107424 */ /* 0x000fc400078e00ff */
[----:B0-----:R-:W-:Y:S02]  /*0280*/  IMAD.MOV.U32 R12, RZ, RZ, 0xff ;  /* 0x000000ffff0c7424 */ /* 0x001fe400078e00ff */
[----:B--2---:R-:W-:-:S04]  /*0290*/  IMAD R4, R17, R4, -0xcc00 ;  /* 0xffff340011047424 */ /* 0x004fc800078e0204 */
[----:B------:R-:W-:Y:S02]  /*02a0*/  IMAD R17, R17, -0x269, R4 ;  /* 0xfffffd9711117824 */ /* 0x000fe400078e0204 */
[----:B----4-:R-:W-:Y:S02]  /*02b0*/  IMAD R3, R3, R6, -0x12a0 ;  /* 0xffffed6003037424 */ /* 0x010fe400078e0206 */
[----:B---3--:R-:W-:Y:S02]  /*02c0*/  IMAD R10, R8, -0x64, R17 ;  /* 0xffffff9c080a7824 */ /* 0x008fe400078e0211 */
[----:B------:R-:W-:Y:S02]  /*02d0*/  IMAD.IADD R11, R4, 0x1, R3 ;  /* 0x00000001040b7824 */ /* 0x000fe400078e0203 */
[----:B------:R-:W-:Y:S02]  /*02e0*/  IMAD R8, R8, R19, -0x10180 ;  /* 0xfffefe8008087424 */ /* 0x000fe400078e0213 */
[----:B------:R-:W-:Y:S01]  /*02f0*/  VIADD R10, R10, 0x16680 ;  /* 0x000166800a0a7836 */ /* 0x000fe20000000000 */
[----:B------:R-:W-:Y:S01]  /*0300*/  SHF.R.S32.HI R11, RZ, 0x8, R11 ;  /* 0x00000008ff0b7819 */ /* 0x000fe2000001140b */
[----:B------:R-:W-:-:S02]  /*0310*/  IMAD.IADD R14, R8, 0x1, R3 ;  /* 0x00000001080e7824 */ /* 0x000fc400078e0203 */
[----:B------:R-:W-:Y:S01]  /*0320*/  IMAD.IADD R3, R10, 0x1, R3 ;  /* 0x000000010a037824 */ /* 0x000fe200078e0203 */
[----:B------:R-:W-:Y:S02]  /*0330*/  ISETP.GT.AND P2, PT, R11, 0xff, PT ;  /* 0x000000ff0b00780c */ /* 0x000fe40003f44270 */
[----:B------:R-:W-:Y:S02]  /*0340*/  SHF.R.S32.HI R15, RZ, 0x8, R14 ;  /* 0x00000008ff0f7819 */ /* 0x000fe4000001140e */
[----:B------:R-:W-:Y:S02]  /*0350*/  SHF.R.S32.HI R14, RZ, 0x8, R3 ;  /* 0x00000008ff0e7819 */ /* 0x000fe40000011403 */
[----:B------:R-:W-:Y:S02]  /*0360*/  ISETP.GT.AND P0, PT, R15, 0xff, PT ;  /* 0x000000ff0f00780c */ /* 0x000fe40003f04270 */
[----:B------:R-:W-:Y:S02]  /*0370*/  ISETP.GT.AND P1, PT, R14, 0xff, PT ;  /* 0x000000ff0e00780c */ /* 0x000fe40003f24270 */
[----:B------:R-:W-:-:S03]  /*0380*/  LOP3.LUT R3, RZ, R0, RZ, 0x33, !PT ;  /* 0x00000000ff037212 */ /* 0x000fc600078e33ff */
[----:B-1----:R-:W-:Y:S08]  /*0390*/  @P2 BRA `(.L_x_1) ;  /* 0x0000000000182947 */ /* 0x002ff00003800000 */
[----:B------:R-:W-:Y:S02]  /*03a0*/  ISETP.GE.AND P2, PT, R11, RZ, PT ;  /* 0x000000ff0b00720c */ /* 0x000fe40003f46270 */
[----:B------:R-:W-:-:S11]  /*03b0*/  PRMT R12, RZ, 0x7610, R12 ;  /* 0x00007610ff0c7816 */ /* 0x000fd6000000000c */
[----:B------:R-:W-:-:S06]  /*03c0*/  @P2 I2FP.F32.S32 R11, R11 ;  /* 0x0000000b000b2245 */ /* 0x000fcc0000201400 */
[----:B------:R-:W0:Y:S02]  /*03d0*/  @P2 F2I.TRUNC.NTZ R11, R11 ;  /* 0x0000000b000b2305 */ /* 0x000e24000020f100 */
[----:B0-----:R-:W-:-:S04]  /*03e0*/  @P2 LOP3.LUT R13, R11, 0xff, RZ, 0xc0, !PT ;  /* 0x000000ff0b0d2812 */ /* 0x001fc800078ec0ff */
[----:B------:R-:W-:-:S07]  /*03f0*/  @P2 PRMT R12, R13, 0x7610, R12 ;  /* 0x000076100d0c2816 */ /* 0x000fce000000000c */
.L_x_1:
[----:B------:R-:W-:Y:S05]  /*0400*/  BSYNC.RECONVERGENT B0 ;  /* 0x0000000000007941 */ /* 0x000fea0003800200 */
.L_x_0:
[----:B------:R-:W-:Y:S01]  /*0410*/  BSSY.RECONVERGENT B0, `(.L_x_2) ;  /* 0x000000b000007945 */ /* 0x000fe20003800200 */
[----:B------:R-:W-:Y:S01]  /*0420*/  IMAD.MOV.U32 R18, RZ, RZ, 0xff ;  /* 0x000000ffff127424 */ /* 0x000fe200078e00ff */
[----:B------:R-:W-:Y:S01]  /*0430*/  PRMT R11, R16, 0x7610, R11 ;  /* 0x00007610100b7816 */ /* 0x000fe2000000000b */
[----:B------:R-:W-:Y:S01]  /*0440*/  VIADD R3, R3, UR4 ;  /* 0x0000000403037c36 */ /* 0x000fe20008000000 */
[----:B------:R-:W-:Y:S06]  /*0450*/  @P1 BRA `(.L_x_3) ;  /* 0x0000000000181947 */ /* 0x000fec0003800000 */
[----:B------:R-:W-:Y:S02]  /*0460*/  ISETP.GE.AND P1, PT, R14, RZ, PT ;  /* 0x000000ff0e00720c */ /* 0x000fe40003f26270 */
[----:B------:R-:W-:-:S11]  /*0470*/  PRMT R11, RZ, 0x7610, R11 ;  /* 0x00007610ff0b7816 */ /* 0x000fd6000000000b */
[----:B------:R-:W-:-:S06]  /*0480*/  @P1 I2FP.F32.S32 R14, R14 ;  /* 0x0000000e000e1245 */ /* 0x000fcc0000201400 */
[----:B------:R-:W0:Y:S02]  /*0490*/  @P1 F2I.TRUNC.NTZ R14, R14 ;  /* 0x0000000e000e1305 */ /* 0x000e24000020f100 */
[----:B0-----:R-:W-:-:S04]  /*04a0*/  @P1 LOP3.LUT R13, R14, 0xff, RZ, 0xc0, !PT ;  /* 0x000000ff0e0d1812 */ /* 0x001fc800078ec0ff */
[----:B------:R-:W-:-:S07]  /*04b0*/  @P1 PRMT R11, R13, 0x7610, R11 ;  /* 0x000076100d0b1816 */ /* 0x000fce000000000b */
.L_x_3:
[----:B------:R-:W-:Y:S05]  /*04c0*/  BSYNC.RECONVERGENT B0 ;  /* 0x0000000000007941 */ /* 0x000fea0003800200 */
.L_x_2:
[----:B------:R-:W-:Y:S01]  /*04d0*/  BSSY.RECONVERGENT B0, `(.L_x_4) ;  /* 0x000000a000007945 */ /* 0x000fe20003800200 */
[----:B-----5:R-:W-:Y:S01]  /*04e0*/  IMAD R17, R9, R6, -0x12a0 ;  /* 0xffffed6009117424 */ /* 0x020fe200078e0206 */
[----:B------:R-:W-:Y:S02]  /*04f0*/  PRMT R9, R18, 0x7610, R9 ;  /* 0x0000761012097816 */ /* 0x000fe40000000009 */
[----:B------:R-:W-:Y:S05]  /*0500*/  @P0 BRA `(.L_x_5) ;  /* 0x0000000000180947 */ /* 0x000fea0003800000 */
[----:B------:R-:W-:Y:S02]  /*0510*/  ISETP.GE.AND P0, PT, R15, RZ, PT ;  /* 0x000000ff0f00720c */ /* 0x000fe40003f06270 */
[----:B------:R-:W-:-:S11]  /*0520*/  PRMT R9, RZ, 0x7610, R9 ;  /* 0x00007610ff097816 */ /* 0x000fd60000000009 */
[----:B------:R-:W-:-:S06]  /*0530*/  @P0 I2FP.F32.S32 R15, R15 ;  /* 0x0000000f000f0245 */ /* 0x000fcc0000201400 */
[----:B------:R-:W0:Y:S02]  /*0540*/  @P0 F2I.TRUNC.NTZ R15, R15 ;  /* 0x0000000f000f0305 */ /* 0x000e24000020f100 */
[----:B0-----:R-:W-:-:S04]  /*0550*/  @P0 LOP3.LUT R13, R15, 0xff, RZ, 0xc0, !PT ;  /* 0x000000ff0f0d0812 */ /* 0x001fc800078ec0ff */
[----:B------:R-:W-:-:S07]  /*0560*/  @P0 PRMT R9, R13, 0x7610, R9 ;  /* 0x000076100d090816 */ /* 0x000fce0000000009 */
.L_x_5:
[----:B------:R-:W-:Y:S05]  /*0570*/  BSYNC.RECONVERGENT B0 ;  /* 0x0000000000007941 */ /* 0x000fea0003800200 */
.L_x_4:
[----:B------:R-:W-:Y:S01]  /*0580*/  PRMT R12, R11, 0x7604, R12 ;  /* 0x000076040b0c7816 */ /* 0x000fe2000000000c */
[----:B------:R-:W0:Y:S01]  /*0590*/  LDCU UR5, c[0x0][0x388] ;  /* 0x00007100ff0577ac */ /* 0x000e220008000800 */
[--C-:B------:R-:W-:Y:S01]  /*05a0*/  IMAD.IADD R11, R8, 0x1, R17.reuse ;  /* 0x00000001080b7824 */ /* 0x100fe200078e0211 */
[----:B------:R-:W-:Y:S01]  /*05b0*/  BSSY.RECONVERGENT B0, `(.L_x_6) ;  /* 0x0000017000007945 */ /* 0x000fe20003800200 */
[----:B------:R-:W-:Y:S01]  /*05c0*/  PRMT R14, R9, 0x7054, R12 ;  /* 0x00007054090e7816 */ /* 0x000fe2000000000c */
[----:B------:R-:W-:Y:S02]  /*05d0*/  IMAD.IADD R12, R4, 0x1, R17 ;  /* 0x00000001040c7824 */ /* 0x000fe400078e0211 */
[----:B------:R-:W-:Y:S01]  /*05e0*/  IMAD.MOV.U32 R9, RZ, RZ, 0xff ;  /* 0x000000ffff097424 */ /* 0x000fe200078e00ff */
[----:B------:R-:W-:Y:S01]  /*05f0*/  SHF.R.S32.HI R11, RZ, 0x8, R11 ;  /* 0x00000008ff0b7819 */ /* 0x000fe2000001140b */
[----:B------:R-:W-:Y:S01]  /*0600*/  IMAD.IADD R17, R10, 0x1, R17 ;  /* 0x000000010a117824 */ /* 0x000fe200078e0211 */
[----:B------:R-:W-:Y:S01]  /*0610*/  SHF.R.S32.HI R12, RZ, 0x8, R12 ;  /* 0x00000008ff0c7819 */ /* 0x000fe2000001140c */
[----:B------:R-:W-:Y:S01]  /*0620*/  IMAD.SHL.U32 R2, R2, 0x8, RZ ;  /* 0x0000000802027824 */ /* 0x000fe200078e00ff */
[----:B------:R-:W-:Y:S01]  /*0630*/  PRMT R14, R9, 0x654, R14 ;  /* 0x00000654090e7816 */ /* 0x000fe2000000000e */
[----:B------:R-:W-:Y:S01]  /*0640*/  IMAD.MOV.U32 R13, RZ, RZ, 0xff ;  /* 0x000000ffff0d7424 */ /* 0x000fe200078e00ff */
[----:B------:R-:W-:Y:S01]  /*0650*/  ISETP.GT.AND P2, PT, R12, 0xff, PT ;  /* 0x000000ff0c00780c */ /* 0x000fe20003f44270 */
[----:B------:R-:W-:Y:S01]  /*0660*/  IMAD.MOV.U32 R15, RZ, RZ, 0xff ;  /* 0x000000ffff0f7424 */ /* 0x000fe200078e00ff */
[----:B------:R-:W-:-:S02]  /*0670*/  SHF.R.S32.HI R17, RZ, 0x8, R17 ;  /* 0x00000008ff117819 */ /* 0x000fc40000011411 */
[----:B------:R-:W-:Y:S01]  /*0680*/  ISETP.GT.AND P0, PT, R11, 0xff, PT ;  /* 0x000000ff0b00780c */ /* 0x000fe20003f04270 */
[----:B0-----:R0:W-:Y:S01]  /*0690*/  SUST.D.BA.2D.STRONG.SM [R2], R14, UR5 ;  /* 0x68ff050e02007f9d */ /* 0x0011e2000810a900 */
[----:B------:R-:W-:-:S07]  /*06a0*/  ISETP.GT.AND P1, PT, R17, 0xff, PT ;  /* 0x000000ff1100780c */ /* 0x000fce0003f24270 */
[----:B------:R-:W-:Y:S06]  /*06b0*/  @P2 BRA `(.L_x_7) ;  /* 0x0000000000182947 */ /* 0x000fec0003800000 */
[----:B------:R-:W-:Y:S02]  /*06c0*/  ISETP.GE.AND P2, PT, R12, RZ, PT ;  /* 0x000000ff0c00720c */ /* 0x000fe40003f46270 */
[----:B------:R-:W-:-:S11]  /*06d0*/  PRMT R13, RZ, 0x7610, R13 ;  /* 0x00007610ff0d7816 */ /* 0x000fd6000000000d */
[----:B------:R-:W-:-:S06]  /*06e0*/  @P2 I2FP.F32.S32 R12, R12 ;  /* 0x0000000c000c2245 */ /* 0x000fcc0000201400 */
[----:B------:R-:W0:Y:S02]  /*06f0*/  @P2 F2I.TRUNC.NTZ R12, R12 ;  /* 0x0000000c000c2305 */ /* 0x000e24000020f100 */
[----:B0-----:R-:W-:-:S04]  /*0700*/  @P2 LOP3.LUT R14, R12, 0xff, RZ, 0xc0, !PT ;  /* 0x000000ff0c0e2812 */ /* 0x001fc800078ec0ff */
[----:B------:R-:W-:-:S07]  /*0710*/  @P2 PRMT R13, R14, 0x7610, R13 ;  /* 0x000076100e0d2816 */ /* 0x000fce000000000d */
.L_x_7:
[----:B0-----:R-:W-:Y:S05]  /*0720*/  BSYNC.RECONVERGENT B0 ;  /* 0x0000000000007941 */ /* 0x001fea0003800200 */
.L_x_6:
[----:B------:R-:W-:Y:S01]  /*0730*/  BSSY.RECONVERGENT B0, `(.L_x_8) ;  /* 0x000000a000007945 */ /* 0x000fe20003800200 */
[----:B------:R-:W-:Y:S01]  /*0740*/  IMAD.MOV.U32 R16, RZ, RZ, 0xff ;  /* 0x000000ffff107424 */ /* 0x000fe200078e00ff */
        /* <DEDUP_REMOVED lines=8> */
.L_x_9:
[----:B------:R-:W-:Y:S05]  /*07d0*/  BSYNC.RECONVERGENT B0 ;  /* 0x0000000000007941 */ /* 0x000fea0003800200 */
.L_x_8:
[----:B------:R-:W-:Y:S01]  /*07e0*/  BSSY.RECONVERGENT B0, `(.L_x_10) ;  /* 0x000000a000007945 */ /* 0x000fe20003800200 */
[----:B------:R-:W-:Y:S01]  /*07f0*/  IMAD R15, R7, R6, -0x12a0 ;  /* 0xffffed60070f7424 */ /* 0x000fe200078e0206 */
        /* <DEDUP_REMOVED lines=8> */
.L_x_11:
[----:B------:R-:W-:Y:S05]  /*0880*/  BSYNC.RECONVERGENT B0 ;  /* 0x0000000000007941 */ /* 0x000fea0003800200 */
.L_x_10:
[----:B------:R-:W-:Y:S01]  /*0890*/  PRMT R12, R12, 0x7604, R13 ;  /* 0x000076040c0c7816 */ /* 0x000fe2000000000d */
[----:B------:R-:W0:Y:S01]  /*08a0*/  LDCU UR5, c[0x0][0x388] ;  /* 0x00007100ff0577ac */ /* 0x000e220008000800 */
[--C-:B------:R-:W-:Y:S01]  /*08b0*/  IMAD.IADD R11, R8, 0x1, R15.reuse ;  /* 0x00000001080b7824 */ /* 0x100fe200078e020f */
[----:B------:R-:W-:Y:S01]  /*08c0*/  IADD3 R13, PT, PT, -R0, UR4, RZ ;  /* 0x00000004000d7c10 */ /* 0x000fe2000fffe1ff */
[----:B------:R-:W-:Y:S01]  /*08d0*/  BSSY.RECONVERGENT B0, `(.L_x_12) ;  /* 0x0000018000007945 */ /* 0x000fe20003800200 */
[----:B------:R-:W-:Y:S01]  /*08e0*/  PRMT R14, R7, 0x7054, R12 ;  /* 0x00007054070e7816 */ /* 0x000fe2000000000c */
[----:B------:R-:W-:Y:S01]  /*08f0*/  IMAD.IADD R7, R4, 0x1, R15 ;  /* 0x0000000104077824 */ /* 0x000fe200078e020f */
[----:B------:R-:W-:Y:S01]  /*0900*/  SHF.R.S32.HI R0, RZ, 0x8, R11 ;  /* 0x00000008ff007819 */ /* 0x000fe2000001140b */
[----:B------:R-:W-:Y:S01]  /*0910*/  IMAD.IADD R15, R10, 0x1, R15 ;  /* 0x000000010a0f7824 */ /* 0x000fe200078e020f */
[----:B------:R-:W-:Y:S01]  /*0920*/  PRMT R14, R9, 0x654, R14 ;  /* 0x00000654090e7816 */ /* 0x000fe2000000000e */
[----:B------:R-:W-:Y:S01]  /*0930*/  IMAD.MOV.U32 R12, RZ, RZ, R2 ;  /* 0x000000ffff0c7224 */ /* 0x000fe200078e0002 */
[----:B------:R-:W-:Y:S01]  /*0940*/  SHF.R.S32.HI R7, RZ, 0x8, R7 ;  /* 0x00000008ff077819 */ /* 0x000fe20000011407 */
[----:B------:R-:W-:Y:S01]  /*0950*/  IMAD.MOV.U32 R11, RZ, RZ, 0xff ;  /* 0x000000ffff0b7424 */ /* 0x000fe200078e00ff */
[----:B------:R-:W-:Y:S01]  /*0960*/  SHF.R.S32.HI R15, RZ, 0x8, R15 ;  /* 0x00000008ff0f7819 */ /* 0x000fe2000001140f */
[----:B------:R-:W-:Y:S01]  /*0970*/  IMAD R5, R5, R6, -0x12a0 ;  /* 0xffffed6005057424 */ /* 0x000fe200078e0206 */
[----:B------:R-:W-:Y:S01]  /*0980*/  ISETP.GT.AND P2, PT, R7, 0xff, PT ;  /* 0x000000ff0700780c */ /* 0x000fe20003f44270 */
[----:B------:R-:W-:Y:S01]  /*0990*/  IMAD.MOV.U32 R16, RZ, RZ, 0xff ;  /* 0x000000ffff107424 */ /* 0x000fe200078e00ff */
[----:B------:R-:W-:Y:S01]  /*09a0*/  ISETP.GT.AND P0, PT, R0, 0xff, PT ;  /* 0x000000ff0000780c */ /* 0x000fe20003f04270 */
[----:B0-----:R0:W-:Y:S01]  /*09b0*/  SUST.D.BA.2D.STRONG.SM [R12], R14, UR5 ;  /* 0x68ff050e0c007f9d */ /* 0x0011e2000810a900 */
[----:B------:R-:W-:-:S02]  /*09c0*/  ISETP.GT.AND P1, PT, R15, 0xff, PT ;  /* 0x000000ff0f00780c */ /* 0x000fc40003f24270 */
[----:B------:R-:W-:-:S07]  /*09d0*/  PRMT R6, R11, 0x7610, R6 ;  /* 0x000076100b067816 */ /* 0x000fce0000000006 */
[----:B------:R-:W-:Y:S05]  /*09e0*/  @P2 BRA `(.L_x_13) ;  /* 0x0000000000182947 */ /* 0x000fea0003800000 */
[----:B------:R-:W-:Y:S02]  /*09f0*/  ISETP.GE.AND P2, PT, R7, RZ, PT ;  /* 0x000000ff0700720c */ /* 0x000fe40003f46270 */
[----:B------:R-:W-:-:S11]  /*0a00*/  PRMT R6, RZ, 0x7610, R6 ;  /* 0x00007610ff067816 */ /* 0x000fd60000000006 */
[----:B------:R-:W-:-:S06]  /*0a10*/  @P2 I2FP.F32.S32 R7, R7 ;  /* 0x0000000700072245 */ /* 0x000fcc0000201400 */
[----:B------:R-:W1:Y:S02]  /*0a20*/  @P2 F2I.TRUNC.NTZ R7, R7 ;  /* 0x0000000700072305 */ /* 0x000e64000020f100 */
[----:B-1----:R-:W-:-:S04]  /*0a30*/  @P2 LOP3.LUT R11, R7, 0xff, RZ, 0xc0, !PT ;  /* 0x000000ff070b2812 */ /* 0x002fc800078ec0ff */
[----:B------:R-:W-:-:S07]  /*0a40*/  @P2 PRMT R6, R11, 0x7610, R6 ;  /* 0x000076100b062816 */ /* 0x000fce0000000006 */
.L_x_13:
[----:B0-----:R-:W-:Y:S05]  /*0a50*/  BSYNC.RECONVERGENT B0 ;  /* 0x0000000000007941 */ /* 0x001fea0003800200 */
.L_x_12:
        /* <DEDUP_REMOVED lines=10> */
.L_x_15:
[----:B------:R-:W-:Y:S05]  /*0b00*/  BSYNC.RECONVERGENT B0 ;  /* 0x0000000000007941 */ /* 0x000fea0003800200 */
.L_x_14:
[----:B------:R-:W-:Y:S01]  /*0b10*/  BSSY.RECONVERGENT B0, `(.L_x_16) ;  /* 0x0000009000007945 */ /* 0x000fe20003800200 */
[----:B------:R-:W-:-:S03]  /*0b20*/  PRMT R11, R12, 0x7610, R11 ;  /* 0x000076100c0b7816 */ /* 0x000fc6000000000b */
[----:B------:R-:W-:Y:S05]  /*0b30*/  @P0 BRA `(.L_x_17) ;  /* 0x0000000000180947 */ /* 0x000fea0003800000 */
[----:B------:R-:W-:Y:S02]  /*0b40*/  ISETP.GE.AND P0, PT, R0, RZ, PT ;  /* 0x000000ff0000720c */ /* 0x000fe40003f06270 */
[----:B------:R-:W-:-:S11]  /*0b50*/  PRMT R11, RZ, 0x7610, R11 ;  /* 0x00007610ff0b7816 */ /* 0x000fd6000000000b */
[----:B------:R-:W-:-:S06]  /*0b60*/  @P0 I2FP.F32.S32 R0, R0 ;  /* 0x0000000000000245 */ /* 0x000fcc0000201400 */
[----:B------:R-:W0:Y:S02]  /*0b70*/  @P0 F2I.TRUNC.NTZ R0, R0 ;  /* 0x0000000000000305 */ /* 0x000e24000020f100 */
[----:B0-----:R-:W-:-:S04]  /*0b80*/  @P0 LOP3.LUT R12, R0, 0xff, RZ, 0xc0, !PT ;  /* 0x000000ff000c0812 */ /* 0x001fc800078ec0ff */
[----:B------:R-:W-:-:S07]  /*0b90*/  @P0 PRMT R11, R12, 0x7610, R11 ;  /* 0x000076100c0b0816 */ /* 0x000fce000000000b */
.L_x_17:
[----:B------:R-:W-:Y:S05]  /*0ba0*/  BSYNC.RECONVERGENT B0 ;  /* 0x0000000000007941 */ /* 0x000fea0003800200 */
.L_x_16:
[--C-:B------:R-:W-:Y:S01]  /*0bb0*/  IMAD.IADD R4, R4, 0x1, R5.reuse ;  /* 0x0000000104047824 */ /* 0x100fe200078e0205 */
[----:B------:R-:W0:Y:S01]  /*0bc0*/  LDCU UR4, c[0x0][0x388] ;  /* 0x00007100ff0477ac */ /* 0x000e220008000800 */
[----:B------:R-:W-:Y:S01]  /*0bd0*/  PRMT R6, R7, 0x7604, R6 ;  /* 0x0000760407067816 */ /* 0x000fe20000000006 */
[--C-:B------:R-:W-:Y:S01]  /*0be0*/  IMAD.IADD R8, R8, 0x1, R5.reuse ;  /* 0x0000000108087824 */ /* 0x100fe200078e0205 */
[----:B------:R-:W-:Y:S01]  /*0bf0*/  BSSY.RECONVERGENT B0, `(.L_x_18) ;  /* 0x0000016000007945 */ /* 0x000fe20003800200 */
[----:B------:R-:W-:Y:S01]  /*0c00*/  SHF.R.S32.HI R4, RZ, 0x8, R4 ;  /* 0x00000008ff047819 */ /* 0x000fe20000011404 */
[----:B------:R-:W-:Y:S01]  /*0c10*/  IMAD.IADD R5, R10, 0x1, R5 ;  /* 0x000000010a057824 */ /* 0x000fe200078e0205 */
[----:B------:R-:W-:Y:S01]  /*0c20*/  PRMT R6, R11, 0x7054, R6 ;  /* 0x000070540b067816 */ /* 0x000fe20000000006 */
[----:B------:R-:W-:Y:S01]  /*0c30*/  VIADD R2, R2, 0x4 ;  /* 0x0000000402027836 */ /* 0x000fe20000000000 */
[----:B------:R-:W-:Y:S01]  /*0c40*/  ISETP.GT.AND P2, PT, R4, 0xff, PT ;  /* 0x000000ff0400780c */ /* 0x000fe20003f44270 */
[----:B------:R-:W-:Y:S01]  /*0c50*/  IMAD.MOV.U32 R0, RZ, RZ, 0xff ;  /* 0x000000ffff007424 */ /* 0x000fe200078e00ff */
[----:B------:R-:W-:Y:S01]  /*0c60*/  PRMT R6, R9, 0x654, R6 ;  /* 0x0000065409067816 */ /* 0x000fe20000000006 */
[----:B------:R-:W-:Y:S01]  /*0c70*/  IMAD.MOV.U32 R7, RZ, RZ, 0xff ;  /* 0x000000ffff077424 */ /* 0x000fe200078e00ff */
[----:B------:R-:W-:Y:S01]  /*0c80*/  SHF.R.S32.HI R8, RZ, 0x8, R8 ;  /* 0x00000008ff087819 */ /* 0x000fe20000011408 */
[----:B------:R-:W-:Y:S01]  /*0c90*/  IMAD.MOV.U32 R10, RZ, RZ, 0xff ;  /* 0x000000ffff0a7424 */ /* 0x000fe200078e00ff */
[----:B------:R-:W-:-:S02]  /*0ca0*/  SHF.R.S32.HI R5, RZ, 0x8, R5 ;  /* 0x00000008ff057819 */ /* 0x000fc40000011405 */
[----:B------:R-:W-:Y:S01]  /*0cb0*/  ISETP.GT.AND P0, PT, R8, 0xff, PT ;  /* 0x000000ff0800780c */ /* 0x000fe20003f04270 */
[----:B0-----:R0:W-:Y:S01]  /*0cc0*/  SUST.D.BA.2D.STRONG.SM [R2], R6, UR4 ;  /* 0x68ff040602007f9d */ /* 0x0011e2000810a900 */
[----:B------:R-:W-:-:S03]  /*0cd0*/  ISETP.GT.AND P1, PT, R5, 0xff, PT ;  /* 0x000000ff0500780c */ /* 0x000fc60003f24270 */
[----:B------:R-:W-:Y:S10]  /*0ce0*/  @P2 BRA `(.L_x_19) ;  /* 0x0000000000182947 */ /* 0x000ff40003800000 */
[----:B------:R-:W-:Y:S02]  /*0cf0*/  ISETP.GE.AND P2, PT, R4, RZ, PT ;  /* 0x000000ff0400720c */ /* 0x000fe40003f46270 */
[----:B------:R-:W-:-:S11]  /*0d00*/  PRMT R0, RZ, 0x7610, R0 ;  /* 0x00007610ff007816 */ /* 0x000fd60000000000 */
[----:B------:R-:W-:-:S06]  /*0d10*/  @P2 I2FP.F32.S32 R4, R4 ;  /* 0x0000000400042245 */ /* 0x000fcc0000201400 */
[----:B------:R-:W0:Y:S02]  /*0d20*/  @P2 F2I.TRUNC.NTZ R4, R4 ;  /* 0x0000000400042305 */ /* 0x000e24000020f100 */
[----:B0-----:R-:W-:-:S04]  /*0d30*/  @P2 LOP3.LUT R3, R4, 0xff, RZ, 0xc0, !PT ;  /* 0x000000ff04032812 */ /* 0x001fc800078ec0ff */
[----:B------:R-:W-:-:S07]  /*0d40*/  @P2 PRMT R0, R3, 0x7610, R0 ;  /* 0x0000761003002816 */ /* 0x000fce0000000000 */
.L_x_19:
[----:B0-----:R-:W-:Y:S05]  /*0d50*/  BSYNC.RECONVERGENT B0 ;  /* 0x0000000000007941 */ /* 0x001fea0003800200 */
.L_x_18:
[----:B------:R-:W-:Y:S01]  /*0d60*/  BSSY.RECONVERGENT B0, `(.L_x_20) ;  /* 0x000000a000007945 */ /* 0x000fe20003800200 */
[----:B------:R-:W-:Y:S02]  /*0d70*/  PRMT R6, R10, 0x7610, R6 ;  /* 0x000076100a067816 */ /* 0x000fe40000000006 */
[----:B------:R-:W-:Y:S01]  /*0d80*/  PRMT R3, R7, 0x7610, R3 ;  /* 0x0000761007037816 */ /* 0x000fe20000000003 */
[----:B------:R-:W-:Y:S06]  /*0d90*/  @P1 BRA `(.L_x_21) ;  /* 0x0000000000181947 */ /* 0x000fec0003800000 */
[----:B------:R-:W-:Y:S02]  /*0da0*/  ISETP.GE.AND P1, PT, R5, RZ, PT ;  /* 0x000000ff0500720c */ /* 0x000fe40003f26270 */
[----:B------:R-:W-:-:S11]  /*0db0*/  PRMT R3, RZ, 0x7610, R3 ;  /* 0x00007610ff037816 */ /* 0x000fd60000000003 */
[----:B------:R-:W-:-:S06]  /*0dc0*/  @P1 I2FP.F32.S32 R5, R5 ;  /* 0x0000000500051245 */ /* 0x000fcc0000201400 */
[----:B------:R-:W0:Y:S02]  /*0dd0*/  @P1 F2I.TRUNC.NTZ R5, R5 ;  /* 0x0000000500051305 */ /* 0x000e24000020f100 */
[----:B0-----:R-:W-:-:S04]  /*0de0*/  @P1 LOP3.LUT R4, R5, 0xff, RZ, 0xc0, !PT ;  /* 0x000000ff05041812 */ /* 0x001fc800078ec0ff */
[----:B------:R-:W-:-:S07]  /*0df0*/  @P1 PRMT R3, R4, 0x7610, R3 ;  /* 0x0000761004031816 */ /* 0x000fce0000000003 */
.L_x_21:
[----:B------:R-:W-:Y:S05]  /*0e00*/  BSYNC.RECONVERGENT B0 ;  /* 0x0000000000007941 */ /* 0x000fea0003800200 */
.L_x_20:
[----:B------:R-:W-:Y:S04]  /*0e10*/  BSSY.RECONVERGENT B0, `(.L_x_22) ;  /* 0x0000008000007945 */ /* 0x000fe80003800200 */
[----:B------:R-:W-:Y:S05]  /*0e20*/  @P0 BRA `(.L_x_23) ;  /* 0x0000000000180947 */ /* 0x000fea0003800000 */
[----:B------:R-:W-:Y:S02]  /*0e30*/  ISETP.GE.AND P0, PT, R8, RZ, PT ;  /* 0x000000ff0800720c */ /* 0x000fe40003f06270 */
[----:B------:R-:W-:-:S11]  /*0e40*/  PRMT R6, RZ, 0x7610, R6 ;  /* 0x00007610ff067816 */ /* 0x000fd60000000006 */
[----:B------:R-:W-:-:S06]  /*0e50*/  @P0 I2FP.F32.S32 R8, R8 ;  /* 0x0000000800080245 */ /* 0x000fcc0000201400 */
[----:B------:R-:W0:Y:S02]  /*0e60*/  @P0 F2I.TRUNC.NTZ R8, R8 ;  /* 0x0000000800080305 */ /* 0x000e24000020f100 */
[----:B0-----:R-:W-:-:S04]  /*0e70*/  @P0 LOP3.LUT R4, R8, 0xff, RZ, 0xc0, !PT ;  /* 0x000000ff08040812 */ /* 0x001fc800078ec0ff */
[----:B------:R-:W-:-:S07]  /*0e80*/  @P0 PRMT R6, R4, 0x7610, R6 ;  /* 0x0000761004060816 */ /* 0x000fce0000000006 */
.L_x_23:
[----:B------:R-:W-:Y:S05]  /*0e90*/  BSYNC.RECONVERGENT B0 ;  /* 0x0000000000007941 */ /* 0x000fea0003800200 */
.L_x_22:
[----:B------:R-:W0:Y:S01]  /*0ea0*/  LDCU UR4, c[0x0][0x388] ;  /* 0x00007100ff0477ac */ /* 0x000e220008000800 */
[----:B------:R-:W-:-:S04]  /*0eb0*/  PRMT R3, R3, 0x7604, R0 ;  /* 0x0000760403037816 */ /* 0x000fc80000000000 */
[----:B------:R-:W-:Y:S01]  /*0ec0*/  PRMT R6, R6, 0x7054, R3 ;  /* 0x0000705406067816 */ /* 0x000fe20000000003 */
[----:B------:R-:W-:-:S03]  /*0ed0*/  IMAD.MOV.U32 R3, RZ, RZ, R13 ;  /* 0x000000ffff037224 */ /* 0x000fc600078e000d */
[----:B------:R-:W-:-:S04]  /*0ee0*/  PRMT R6, R9, 0x654, R6 ;  /* 0x0000065409067816 */ /* 0x000fc80000000006 */
[----:B0-----:R0:W-:Y:S02]  /*0ef0*/  SUST.D.BA.2D.STRONG.SM [R2], R6, UR4 ;  /* 0x68ff040602007f9d */ /* 0x0011e4000810a900 */
[----:B0-----:R-:W-:Y:S05]  /*0f00*/  EXIT ;  /* 0x000000000000794d */ /* 0x001fea0003800000 */
.L_x_24:
[----:B------:R-:W-:-:S00]  /*0f10*/  BRA `(.L_x_24) ;  /* 0xfffffffc00fc7947 */ /* 0x000fc0000383ffff */
[----:B------:R-:W-:-:S00]  /*0f20*/  NOP ;  /* 0x0000000000007918 */ /* 0x000fc00000000000 */
        /* <DEDUP_REMOVED lines=13> */
.L_x_25:


//--------------------- .nv.shared.reserved.0     --------------------------
	.section	.nv.shared.reserved.0,"aw",@nobits
	.weak		__nv_reservedSMEM_offset_0_alias
	.size		__nv_reservedSMEM_offset_0_alias, 0, 64
	.other		__nv_reservedSMEM_offset_0_alias,@"STO_CUDA_RESERVED_SHARED STV_DEFAULT"
__nv_reservedSMEM_offset_0_alias:
	.zero		0
	.zero		64


//--------------------- .nv.constant0._ZN10Conversion16NV12ToRGBAKernelEPhy4int2S1_ii --------------------------
	.section	.nv.constant0._ZN10Conversion16NV12ToRGBAKernelEPhy4int2S1_ii,"a",@progbits
	.sectionflags	@""
	.align	4
.nv.constant0._ZN10Conversion16NV12ToRGBAKernelEPhy4int2S1_ii:
	.zero		936


//--------------------- SYMBOLS --------------------------

	.type		.nv.reservedSmem.offset0,@object
	.size		.nv.reservedSmem.offset0,0x4
